//
// Generated by NVIDIA NVVM Compiler
//
// Compiler Build ID: CL-36424714
// Cuda compilation tools, release 13.0, V13.0.88
// Based on NVVM 20.0.0
//

.version 9.0
.target sm_100
.address_size 64

	// .globl	_Z15transpose_naivePfS_

.visible .entry _Z15transpose_naivePfS_(
	.param .u64 .ptr .align 1 _Z15transpose_naivePfS__param_0,
	.param .u64 .ptr .align 1 _Z15transpose_naivePfS__param_1
)
{
	.reg .pred 	%p<4>;
	.reg .b32 	%r<14>;
	.reg .b32 	%f<2>;
	.reg .b64 	%rd<9>;

	ld.param.u64 	%rd1, [_Z15transpose_naivePfS__param_0];
	ld.param.u64 	%rd2, [_Z15transpose_naivePfS__param_1];
	mov.u32 	%r3, %ctaid.x;
	mov.u32 	%r4, %ntid.x;
	mov.u32 	%r5, %tid.x;
	mad.lo.s32 	%r1, %r3, %r4, %r5;
	mov.u32 	%r6, %ctaid.y;
	mov.u32 	%r7, %ntid.y;
	mov.u32 	%r8, %tid.y;
	mad.lo.s32 	%r9, %r6, %r7, %r8;
	setp.gt.s32 	%p1, %r1, 1023;
	setp.gt.u32 	%p2, %r9, 1023;
	or.pred  	%p3, %p1, %p2;
	@%p3 bra 	$L__BB0_2;
	cvta.to.global.u64 	%rd3, %rd1;
	cvta.to.global.u64 	%rd4, %rd2;
	shl.b32 	%r10, %r9, 10;
	add.s32 	%r11, %r10, %r1;
	shl.b32 	%r12, %r1, 10;
	add.s32 	%r13, %r12, %r9;
	mul.wide.s32 	%rd5, %r11, 4;
	add.s64 	%rd6, %rd3, %rd5;
	ld.global.f32 	%f1, [%rd6];
	mul.wide.s32 	%rd7, %r13, 4;
	add.s64 	%rd8, %rd4, %rd7;
	st.global.f32 	[%rd8], %f1;
$L__BB0_2:
	ret;

}
	// .globl	_Z16vector_transposePfS_
.visible .entry _Z16vector_transposePfS_(
	.param .u64 .ptr .align 1 _Z16vector_transposePfS__param_0,
	.param .u64 .ptr .align 1 _Z16vector_transposePfS__param_1
)
{
	.reg .pred 	%p<4>;
	.reg .b32 	%r<16>;
	.reg .b32 	%f<17>;
	.reg .b64 	%rd<9>;

	ld.param.u64 	%rd1, [_Z16vector_transposePfS__param_0];
	ld.param.u64 	%rd2, [_Z16vector_transposePfS__param_1];
	mov.u32 	%r3, %ctaid.x;
	mov.u32 	%r4, %ntid.x;
	mov.u32 	%r5, %tid.x;
	mad.lo.s32 	%r1, %r3, %r4, %r5;
	mov.u32 	%r6, %ctaid.y;
	mov.u32 	%r7, %ntid.y;
	mov.u32 	%r8, %tid.y;
	mad.lo.s32 	%r9, %r6, %r7, %r8;
	setp.gt.s32 	%p1, %r1, 255;
	setp.gt.u32 	%p2, %r9, 255;
	or.pred  	%p3, %p1, %p2;
	@%p3 bra 	$L__BB1_2;
	cvta.to.global.u64 	%rd3, %rd1;
	cvta.to.global.u64 	%rd4, %rd2;
	shl.b32 	%r10, %r9, 12;
	shl.b32 	%r11, %r1, 2;
	add.s32 	%r12, %r10, %r11;
	mul.wide.s32 	%rd5, %r12, 4;
	add.s64 	%rd6, %rd3, %rd5;
	ld.global.v4.f32 	{%f1, %f2, %f3, %f4}, [%rd6];
	ld.global.v4.f32 	{%f5, %f6, %f7, %f8}, [%rd6+4096];
	ld.global.v4.f32 	{%f9, %f10, %f11, %f12}, [%rd6+8192];
	ld.global.v4.f32 	{%f13, %f14, %f15, %f16}, [%rd6+12288];
	shl.b32 	%r13, %r1, 12;
	shl.b32 	%r14, %r9, 2;
	add.s32 	%r15, %r13, %r14;
	mul.wide.s32 	%rd7, %r15, 4;
	add.s64 	%rd8, %rd4, %rd7;
	st.global.v4.f32 	[%rd8], {%f1, %f5, %f9, %f13};
	st.global.v4.f32 	[%rd8+4096], {%f2, %f6, %f10, %f14};
	st.global.v4.f32 	[%rd8+8192], {%f3, %f7, %f11, %f15};
	st.global.v4.f32 	[%rd8+12288], {%f4, %f8, %f12, %f16};
$L__BB1_2:
	ret;

}


// ===== COMPILED SASS (sm_100) =====

	.target	sm_100

	.elftype	@"ET_EXEC"


//--------------------- .note.nv.tkinfo           --------------------------
	.section	.note.nv.tkinfo,"",@"SHT_NOTE"
	.sectionflags	@"SHF_NOTE_NV_TKINFO"
	.tkinfo
        /*0018*/ 	.word	0x00000002
        /*0030*/ 	.string	""
        /*0030*/ 	.string	"ptxas"
        /*0030*/ 	.string	"Cuda compilation tools, release 13.0, V13.0.88"
        /*0030*/ 	.string	"Build cuda_13.0.r13.0/compiler.36424714_0"
        /*0030*/ 	.string	"-arch sm_100 -m 64 "



//--------------------- .note.nv.cuinfo           --------------------------
	.section	.note.nv.cuinfo,"",@"SHT_NOTE"
	.sectionflags	@"SHF_NOTE_NV_CUINFO"
        /*0018*/ 	.short	0x0002
        /*001a*/ 	.short	0x0064
        /*001c*/ 	.short	0x0082
	.zero		2


//--------------------- .nv.info                  --------------------------
	.section	.nv.info,"",@"SHT_CUDA_INFO"
	.align	4


	//----- nvinfo : EIATTR_REGCOUNT
	.align		4
        /*0000*/ 	.byte	0x04, 0x2f
        /*0002*/ 	.short	(.L_1 - .L_0)
	.align		4
.L_0:
        /*0004*/ 	.word	index@(_Z15transpose_naivePfS_)
        /*0008*/ 	.word	0x0000000a


	//----- nvinfo : EIATTR_FRAME_SIZE
	.align		4
.L_1:
        /*000c*/ 	.byte	0x04, 0x11
        /*000e*/ 	.short	(.L_3 - .L_2)
	.align		4
.L_2:
        /*0010*/ 	.word	index@(_Z15transpose_naivePfS_)
        /*0014*/ 	.word	0x00000000


	//----- nvinfo : EIATTR_REGCOUNT
	.align		4
.L_3:
        /*0018*/ 	.byte	0x04, 0x2f
        /*001a*/ 	.short	(.L_5 - .L_4)
	.align		4
.L_4:
        /*001c*/ 	.word	index@(_Z16vector_transposePfS_)
        /*0020*/ 	.word	0x00000022


	//----- nvinfo : EIATTR_FRAME_SIZE
	.align		4
.L_5:
        /*0024*/ 	.byte	0x04, 0x11
        /*0026*/ 	.short	(.L_7 - .L_6)
	.align		4
.L_6:
        /*0028*/ 	.word	index@(_Z16vector_transposePfS_)
        /*002c*/ 	.word	0x00000000


	//----- nvinfo : EIATTR_MIN_STACK_SIZE
	.align		4
.L_7:
        /*0030*/ 	.byte	0x04, 0x12
        /*0032*/ 	.short	(.L_9 - .L_8)
	.align		4
.L_8:
        /*0034*/ 	.word	index@(_Z16vector_transposePfS_)
        /*0038*/ 	.word	0x00000000


	//----- nvinfo : EIATTR_MIN_STACK_SIZE
	.align		4
.L_9:
        /*003c*/ 	.byte	0x04, 0x12
        /*003e*/ 	.short	(.L_11 - .L_10)
	.align		4
.L_10:
        /*0040*/ 	.word	index@(_Z15transpose_naivePfS_)
        /*0044*/ 	.word	0x00000000
.L_11:


//--------------------- .nv.compat                --------------------------
	.section	.nv.compat,"",@"SHT_CUDA_COMPAT_INFO"
	.align	4
        /*0000*/ 	.byte	0x02, 0x09, 0x00, 0x00, 0x02, 0x02, 0x01, 0x00, 0x02, 0x05, 0x05, 0x00, 0x03, 0x07, 0x01, 0x01
        /*0010*/ 	.byte	0x02, 0x03, 0x00, 0x00, 0x02, 0x06, 0x01, 0x00, 0x04, 0x0b, 0x08, 0x00, 0x09, 0x00, 0x00, 0x00
        /*0020*/ 	.byte	0x00, 0x00, 0x00, 0x00


//--------------------- .nv.info._Z16vector_transposePfS_ --------------------------
	.section	.nv.info._Z16vector_transposePfS_,"",@"SHT_CUDA_INFO"
	.sectionflags	@""
	.align	4


	//----- nvinfo : EIATTR_CUDA_API_VERSION
	.align		4
        /*0000*/ 	.byte	0x04, 0x37
        /*0002*/ 	.short	(.L_13 - .L_12)
.L_12:
        /*0004*/ 	.word	0x00000082


	//----- nvinfo : EIATTR_KPARAM_INFO
	.align		4
.L_13:
        /*0008*/ 	.byte	0x04, 0x17
        /*000a*/ 	.short	(.L_15 - .L_14)
.L_14:
        /*000c*/ 	.word	0x00000000
        /*0010*/ 	.short	0x0001
        /*0012*/ 	.short	0x0008
        /*0014*/ 	.byte	0x00, 0xf5, 0x21, 0x00


	//----- nvinfo : EIATTR_KPARAM_INFO
	.align		4
.L_15:
        /*0018*/ 	.byte	0x04, 0x17
        /*001a*/ 	.short	(.L_17 - .L_16)
.L_16:
        /*001c*/ 	.word	0x00000000
        /*0020*/ 	.short	0x0000
        /*0022*/ 	.short	0x0000
        /*0024*/ 	.byte	0x00, 0xf5, 0x21, 0x00


	//----- nvinfo : EIATTR_SPARSE_MMA_MASK
	.align		4
.L_17:
        /*0028*/ 	.byte	0x03, 0x50
        /*002a*/ 	.short	0x0000


	//----- nvinfo : EIATTR_MAXREG_COUNT
	.align		4
        /*002c*/ 	.byte	0x03, 0x1b
        /*002e*/ 	.short	0x00ff


	//----- nvinfo : EIATTR_MERCURY_ISA_VERSION
	.align		4
        /*0030*/ 	.byte	0x03, 0x5f
        /*0032*/ 	.short	0x0101


	//----- nvinfo : EIATTR_VRC_CTA_INIT_COUNT
	.align		4
        /*0034*/ 	.byte	0x02, 0x4a
	.zero		1
	.zero		1


	//----- nvinfo : EIATTR_EXIT_INSTR_OFFSETS
	.align		4
        /*0038*/ 	.byte	0x04, 0x1c
        /*003a*/ 	.short	(.L_19 - .L_18)


	//   ....[0]....
.L_18:
        /*003c*/ 	.word	0x000000b0


	//   ....[1]....
        /*0040*/ 	.word	0x000002c0


	//----- nvinfo : EIATTR_CBANK_PARAM_SIZE
	.align		4
.L_19:
        /*0044*/ 	.byte	0x03, 0x19
        /*0046*/ 	.short	0x0010


	//----- nvinfo : EIATTR_PARAM_CBANK
	.align		4
        /*0048*/ 	.byte	0x04, 0x0a
        /*004a*/ 	.short	(.L_21 - .L_20)
	.align		4
.L_20:
        /*004c*/ 	.word	index@(.nv.constant0._Z16vector_transposePfS_)
        /*0050*/ 	.short	0x0380
        /*0052*/ 	.short	0x0010


	//----- nvinfo : EIATTR_SW_WAR
	.align		4
.L_21:
        /*0054*/ 	.byte	0x04, 0x36
        /*0056*/ 	.short	(.L_23 - .L_22)
.L_22:
        /*0058*/ 	.word	0x00000008
.L_23:


//--------------------- .nv.info._Z15transpose_naivePfS_ --------------------------
	.section	.nv.info._Z15transpose_naivePfS_,"",@"SHT_CUDA_INFO"
	.sectionflags	@""
	.align	4


	//----- nvinfo : EIATTR_CUDA_API_VERSION
	.align		4
        /*0000*/ 	.byte	0x04, 0x37
        /*0002*/ 	.short	(.L_25 - .L_24)
.L_24:
        /*0004*/ 	.word	0x00000082


	//----- nvinfo : EIATTR_KPARAM_INFO
	.align		4
.L_25:
        /*0008*/ 	.byte	0x04, 0x17
        /*000a*/ 	.short	(.L_27 - .L_26)
.L_26:
        /*000c*/ 	.word	0x00000000
        /*0010*/ 	.short	0x0001
        /*0012*/ 	.short	0x0008
        /*0014*/ 	.byte	0x00, 0xf5, 0x21, 0x00


	//----- nvinfo : EIATTR_KPARAM_INFO
	.align		4
.L_27:
        /*0018*/ 	.byte	0x04, 0x17
        /*001a*/ 	.short	(.L_29 - .L_28)
.L_28:
        /*001c*/ 	.word	0x00000000
        /*0020*/ 	.short	0x0000
        /*0022*/ 	.short	0x0000
        /*0024*/ 	.byte	0x00, 0xf5, 0x21, 0x00


	//----- nvinfo : EIATTR_SPARSE_MMA_MASK
	.align		4
.L_29:
        /*0028*/ 	.byte	0x03, 0x50
        /*002a*/ 	.short	0x0000


	//----- nvinfo : EIATTR_MAXREG_COUNT
	.align		4
        /*002c*/ 	.byte	0x03, 0x1b
        /*002e*/ 	.short	0x00ff


	//----- nvinfo : EIATTR_MERCURY_ISA_VERSION
	.align		4
        /*0030*/ 	.byte	0x03, 0x5f
        /*0032*/ 	.short	0x0101


	//----- nvinfo : EIATTR_VRC_CTA_INIT_COUNT
	.align		4
        /*0034*/ 	.byte	0x02, 0x4a
	.zero		1
	.zero		1


	//----- nvinfo : EIATTR_EXIT_INSTR_OFFSETS
	.align		4
        /*0038*/ 	.byte	0x04, 0x1c
        /*003a*/ 	.short	(.L_31 - .L_30)


	//   ....[0]....
.L_30:
        /*003c*/ 	.word	0x000000b0


	//   ....[1]....
        /*0040*/ 	.word	0x00000150


	//----- nvinfo : EIATTR_CBANK_PARAM_SIZE
	.align		4
.L_31:
        /*0044*/ 	.byte	0x03, 0x19
        /*0046*/ 	.short	0x0010


	//----- nvinfo : EIATTR_PARAM_CBANK
	.align		4
        /*0048*/ 	.byte	0x04, 0x0a
        /*004a*/ 	.short	(.L_33 - .L_32)
	.align		4
.L_32:
        /*004c*/ 	.word	index@(.nv.constant0._Z15transpose_naivePfS_)
        /*0050*/ 	.short	0x0380
        /*0052*/ 	.short	0x0010


	//----- nvinfo : EIATTR_SW_WAR
	.align		4
.L_33:
        /*0054*/ 	.byte	0x04, 0x36
        /*0056*/ 	.short	(.L_35 - .L_34)
.L_34:
        /*0058*/ 	.word	0x00000008
.L_35:


//--------------------- .nv.callgraph             --------------------------
	.section	.nv.callgraph,"",@"SHT_CUDA_CALLGRAPH"
	.align	4
	.sectionentsize	8
	.align		4
        /*0000*/ 	.word	0x00000000
	.align		4
        /*0004*/ 	.word	0xffffffff
	.align		4
        /*0008*/ 	.word	0x00000000
	.align		4
        /*000c*/ 	.word	0xfffffffe
	.align		4
        /*0010*/ 	.word	0x00000000
	.align		4
        /*0014*/ 	.word	0xfffffffd
	.align		4
        /*0018*/ 	.word	0x00000000
	.align		4
        /*001c*/ 	.word	0xfffffffc


//--------------------- .text._Z16vector_transposePfS_ --------------------------
	.section	.text._Z16vector_transposePfS_,"ax",@progbits
	.align	128
        .global         _Z16vector_transposePfS_
        .type           _Z16vector_transposePfS_,@function
        .size           _Z16vector_transposePfS_,(.L_x_2 - _Z16vector_transposePfS_)
        .other          _Z16vector_transposePfS_,@"STO_CUDA_ENTRY STV_DEFAULT"
_Z16vector_transposePfS_:
.text._Z16vector_transposePfS_:
[----:B------:R-:W-:Y:S01]  /*0000*/  LDC R1, c[0x0][0x37c] ;  /* 0x0000df00ff017b82 */ /* 0x000fe20000000800 */
[----:B------:R-:W0:Y:S07]  /*0010*/  S2R R2, SR_TID.Y ;  /* 0x0000000000027919 */ /* 0x000e2e0000002200 */
[----:B------:R-:W1:Y:S01]  /*0020*/  LDC R0, c[0x0][0x360] ;  /* 0x0000d800ff007b82 */ /* 0x000e620000000800 */
[----:B------:R-:W1:Y:S07]  /*0030*/  S2R R3, SR_TID.X ;  /* 0x0000000000037919 */ /* 0x000e6e0000002100 */
[----:B------:R-:W0:Y:S08]  /*0040*/  S2UR UR5, SR_CTAID.Y ;  /* 0x00000000000579c3 */ /* 0x000e300000002600 */
[----:B------:R-:W0:Y:S08]  /*0050*/  LDC R17, c[0x0][0x364] ;  /* 0x0000d900ff117b82 */ /* 0x000e300000000800 */
[----:B------:R-:W1:Y:S01]  /*0060*/  S2UR UR4, SR_CTAID.X ;  /* 0x00000000000479c3 */ /* 0x000e620000002500 */
[----:B0-----:R-:W-:-:S05]  /*0070*/  IMAD R17, R17, UR5, R2 ;  /* 0x0000000511117c24 */ /* 0x001fca000f8e0202 */
[----:B------:R-:W-:Y:S01]  /*0080*/  ISETP.GT.U32.AND P0, PT, R17, 0xff, PT ;  /* 0x000000ff1100780c */ /* 0x000fe20003f04070 */
[----:B-1----:R-:W-:-:S05]  /*0090*/  IMAD R0, R0, UR4, R3 ;  /* 0x0000000400007c24 */ /* 0x002fca000f8e0203 */
[----:B------:R-:W-:-:S13]  /*00a0*/  ISETP.GT.OR P0, PT, R0, 0xff, P0 ;  /* 0x000000ff0000780c */ /* 0x000fda0000704670 */
[----:B------:R-:W-:Y:S05]  /*00b0*/  @P0 EXIT ;  /* 0x000000000000094d */ /* 0x000fea0003800000 */
[----:B------:R-:W0:Y:S01]  /*00c0*/  LDC.64 R18, c[0x0][0x380] ;  /* 0x0000e000ff127b82 */ /* 0x000e220000000a00 */
[----:B------:R-:W1:Y:S01]  /*00d0*/  LDCU.64 UR4, c[0x0][0x358] ;  /* 0x00006b00ff0477ac */ /* 0x000e620008000a00 */
[----:B------:R-:W-:-:S05]  /*00e0*/  LEA R3, R17, R0, 0xa ;  /* 0x0000000011037211 */ /* 0x000fca00078e50ff */
[----:B------:R-:W-:-:S04]  /*00f0*/  IMAD.SHL.U32 R3, R3, 0x4, RZ ;  /* 0x0000000403037824 */ /* 0x000fc800078e00ff */
[----:B0-----:R-:W-:Y:S02]  /*0100*/  IMAD.WIDE R18, R3, 0x4, R18 ;  /* 0x0000000403127825 */ /* 0x001fe400078e0212 */
[----:B------:R-:W0:Y:S03]  /*0110*/  LDC.64 R2, c[0x0][0x388] ;  /* 0x0000e200ff027b82 */ /* 0x000e260000000a00 */
[----:B-1----:R-:W2:Y:S04]  /*0120*/  LDG.E.128 R12, desc[UR4][R18.64] ;  /* 0x00000004120c7981 */ /* 0x002ea8000c1e1d00 */
[----:B------:R-:W3:Y:S04]  /*0130*/  LDG.E.128 R28, desc[UR4][R18.64+0x1000] ;  /* 0x00100004121c7981 */ /* 0x000ee8000c1e1d00 */
[----:B------:R-:W4:Y:S04]  /*0140*/  LDG.E.128 R4, desc[UR4][R18.64+0x2000] ;  /* 0x0020000412047981 */ /* 0x000f28000c1e1d00 */
[----:B------:R1:W5:Y:S01]  /*0150*/  LDG.E.128 R8, desc[UR4][R18.64+0x3000] ;  /* 0x0030000412087981 */ /* 0x000362000c1e1d00 */
[----:B------:R-:W-:-:S05]  /*0160*/  LEA R17, R0, R17, 0xa ;  /* 0x0000001100117211 */ /* 0x000fca00078e50ff */
[----:B------:R-:W-:-:S04]  /*0170*/  IMAD.SHL.U32 R17, R17, 0x4, RZ ;  /* 0x0000000411117824 */ /* 0x000fc800078e00ff */
[----:B0-----:R-:W-:Y:S01]  /*0180*/  IMAD.WIDE R2, R17, 0x4, R2 ;  /* 0x0000000411027825 */ /* 0x001fe200078e0202 */
[----:B--2---:R-:W-:-:S03]  /*0190*/  MOV R16, R13 ;  /* 0x0000000d00107202 */ /* 0x004fc60000000f00 */
[----:B------:R-:W-:Y:S01]  /*01a0*/  IMAD.MOV.U32 R20, RZ, RZ, R14 ;  /* 0x000000ffff147224 */ /* 0x000fe200078e000e */
[----:B------:R-:W-:Y:S01]  /*01b0*/  MOV R24, R15 ;  /* 0x0000000f00187202 */ /* 0x000fe20000000f00 */
[----:B---3--:R-:W-:Y:S01]  /*01c0*/  IMAD.MOV.U32 R13, RZ, RZ, R28 ;  /* 0x000000ffff0d7224 */ /* 0x008fe200078e001c */
[----:B------:R-:W-:Y:S01]  /*01d0*/  MOV R17, R29 ;  /* 0x0000001d00117202 */ /* 0x000fe20000000f00 */
[----:B------:R-:W-:Y:S01]  /*01e0*/  IMAD.MOV.U32 R21, RZ, RZ, R30 ;  /* 0x000000ffff157224 */ /* 0x000fe200078e001e */
[----:B------:R-:W-:Y:S01]  /*01f0*/  MOV R25, R31 ;  /* 0x0000001f00197202 */ /* 0x000fe20000000f00 */
[----:B----4-:R-:W-:Y:S01]  /*0200*/  IMAD.MOV.U32 R14, RZ, RZ, R4 ;  /* 0x000000ffff0e7224 */ /* 0x010fe200078e0004 */
[----:B-1----:R-:W-:Y:S01]  /*0210*/  MOV R18, R5 ;  /* 0x0000000500127202 */ /* 0x002fe20000000f00 */
[----:B------:R-:W-:Y:S01]  /*0220*/  IMAD.MOV.U32 R22, RZ, RZ, R6 ;  /* 0x000000ffff167224 */ /* 0x000fe200078e0006 */
[----:B------:R-:W-:Y:S01]  /*0230*/  MOV R26, R7 ;  /* 0x00000007001a7202 */ /* 0x000fe20000000f00 */
[----:B-----5:R-:W-:Y:S01]  /*0240*/  IMAD.MOV.U32 R19, RZ, RZ, R9 ;  /* 0x000000ffff137224 */ /* 0x020fe200078e0009 */
[----:B------:R-:W-:-:S02]  /*0250*/  MOV R15, R8 ;  /* 0x00000008000f7202 */ /* 0x000fc40000000f00 */
[----:B------:R-:W-:Y:S02]  /*0260*/  MOV R23, R10 ;  /* 0x0000000a00177202 */ /* 0x000fe40000000f00 */
[----:B------:R-:W-:Y:S01]  /*0270*/  MOV R27, R11 ;  /* 0x0000000b001b7202 */ /* 0x000fe20000000f00 */
[----:B------:R-:W-:Y:S04]  /*0280*/  STG.E.128 desc[UR4][R2.64], R12 ;  /* 0x0000000c02007986 */ /* 0x000fe8000c101d04 */
[----:B------:R-:W-:Y:S04]  /*0290*/  STG.E.128 desc[UR4][R2.64+0x1000], R16 ;  /* 0x0010001002007986 */ /* 0x000fe8000c101d04 */
[----:B------:R-:W-:Y:S04]  /*02a0*/  STG.E.128 desc[UR4][R2.64+0x2000], R20 ;  /* 0x0020001402007986 */ /* 0x000fe8000c101d04 */
[----:B------:R-:W-:Y:S01]  /*02b0*/  STG.E.128 desc[UR4][R2.64+0x3000], R24 ;  /* 0x0030001802007986 */ /* 0x000fe2000c101d04 */
[----:B------:R-:W-:Y:S05]  /*02c0*/  EXIT ;  /* 0x000000000000794d */ /* 0x000fea0003800000 */
.L_x_0:
[----:B------:R-:W-:-:S00]  /*02d0*/  BRA `(.L_x_0) ;  /* 0xfffffffc00fc7947 */ /* 0x000fc0000383ffff */
[----:B------:R-:W-:-:S00]  /*02e0*/  NOP ;  /* 0x0000000000007918 */ /* 0x000fc00000000000 */
        /* <DEDUP_REMOVED lines=9> */
.L_x_2:


//--------------------- .text._Z15transpose_naivePfS_ --------------------------
	.section	.text._Z15transpose_naivePfS_,"ax",@progbits
	.align	128
        .global         _Z15transpose_naivePfS_
        .type           _Z15transpose_naivePfS_,@function
        .size           _Z15transpose_naivePfS_,(.L_x_3 - _Z15transpose_naivePfS_)
        .other          _Z15transpose_naivePfS_,@"STO_CUDA_ENTRY STV_DEFAULT"
_Z15transpose_naivePfS_:
.text._Z15transpose_naivePfS_:
        /* <DEDUP_REMOVED lines=15> */
[----:B0-----:R-:W-:Y:S02]  /*00f0*/  IMAD.WIDE R2, R5, 0x4, R2 ;  /* 0x0000000405027825 */ /* 0x001fe400078e0202 */
[----:B------:R-:W0:Y:S04]  /*0100*/  LDC.64 R4, c[0x0][0x388] ;  /* 0x0000e200ff047b82 */ /* 0x000e280000000a00 */
[----:B-1----:R-:W2:Y:S01]  /*0110*/  LDG.E R3, desc[UR4][R2.64] ;  /* 0x0000000402037981 */ /* 0x002ea2000c1e1900 */
[----:B------:R-:W-:-:S05]  /*0120*/  LEA R7, R0, R7, 0xa ;  /* 0x0000000700077211 */ /* 0x000fca00078e50ff */
[----:B0-----:R-:W-:-:S05]  /*0130*/  IMAD.WIDE R4, R7, 0x4, R4 ;  /* 0x0000000407047825 */ /* 0x001fca00078e0204 */
[----:B--2---:R-:W-:Y:S01]  /*0140*/  STG.E desc[UR4][R4.64], R3 ;  /* 0x0000000304007986 */ /* 0x004fe2000c101904 */
[----:B------:R-:W-:Y:S05]  /*0150*/  EXIT ;  /* 0x000000000000794d */ /* 0x000fea0003800000 */
.L_x_1:
        /* <DEDUP_REMOVED lines=10> */
.L_x_3:


//--------------------- .nv.shared.reserved.0     --------------------------
	.section	.nv.shared.reserved.0,"aw",@nobits
	.weak		__nv_reservedSMEM_offset_0_alias
	.size		__nv_reservedSMEM_offset_0_alias, 0, 64
	.other		__nv_reservedSMEM_offset_0_alias,@"STO_CUDA_RESERVED_SHARED STV_DEFAULT"
__nv_reservedSMEM_offset_0_alias:
	.zero		0
	.zero		64


//--------------------- .nv.constant0._Z16vector_transposePfS_ --------------------------
	.section	.nv.constant0._Z16vector_transposePfS_,"a",@progbits
	.sectionflags	@""
	.align	4
.nv.constant0._Z16vector_transposePfS_:
	.zero		912


//--------------------- .nv.constant0._Z15transpose_naivePfS_ --------------------------
	.section	.nv.constant0._Z15transpose_naivePfS_,"a",@progbits
	.sectionflags	@""
	.align	4
.nv.constant0._Z15transpose_naivePfS_:
	.zero		912


//--------------------- SYMBOLS --------------------------

	.type		.nv.reservedSmem.offset0,@object
	.size		.nv.reservedSmem.offset0,0x4
